//
// Generated by NVIDIA NVVM Compiler
//
// Compiler Build ID: CL-36424714
// Cuda compilation tools, release 13.0, V13.0.88
// Based on NVVM 20.0.0
//

.version 9.0
.target sm_100
.address_size 64

	// .globl	_Z9expKernelPfi

.visible .entry _Z9expKernelPfi(
	.param .u64 .ptr .align 1 _Z9expKernelPfi_param_0,
	.param .u32 _Z9expKernelPfi_param_1
)
{
	.reg .pred 	%p<2>;
	.reg .b32 	%r<8>;
	.reg .b32 	%f<14>;
	.reg .b64 	%rd<5>;

	ld.param.u64 	%rd1, [_Z9expKernelPfi_param_0];
	ld.param.u32 	%r2, [_Z9expKernelPfi_param_1];
	mov.u32 	%r3, %ctaid.x;
	mov.u32 	%r4, %ntid.x;
	mov.u32 	%r5, %tid.x;
	mad.lo.s32 	%r1, %r3, %r4, %r5;
	setp.ge.s32 	%p1, %r1, %r2;
	@%p1 bra 	$L__BB0_2;
	cvta.to.global.u64 	%rd2, %rd1;
	mul.wide.s32 	%rd3, %r1, 4;
	add.s64 	%rd4, %rd2, %rd3;
	ld.global.f32 	%f1, [%rd4];
	fma.rn.f32 	%f2, %f1, 0f3BBB989D, 0f3F000000;
	cvt.sat.f32.f32 	%f3, %f2;
	mov.f32 	%f4, 0f4B400001;
	mov.f32 	%f5, 0f437C0000;
	fma.rm.f32 	%f6, %f3, %f5, %f4;
	add.f32 	%f7, %f6, 0fCB40007F;
	neg.f32 	%f8, %f7;
	fma.rn.f32 	%f9, %f1, 0f3FB8AA3B, %f8;
	fma.rn.f32 	%f10, %f1, 0f32A57060, %f9;
	mov.b32 	%r6, %f6;
	shl.b32 	%r7, %r6, 23;
	mov.b32 	%f11, %r7;
	ex2.approx.ftz.f32 	%f12, %f10;
	mul.f32 	%f13, %f12, %f11;
	st.global.f32 	[%rd4], %f13;
$L__BB0_2:
	ret;

}


// ===== COMPILED SASS (sm_100) =====

	.target	sm_100

	.elftype	@"ET_EXEC"


//--------------------- .note.nv.tkinfo           --------------------------
	.section	.note.nv.tkinfo,"",@"SHT_NOTE"
	.sectionflags	@"SHF_NOTE_NV_TKINFO"
	.tkinfo
        /*0018*/ 	.word	0x00000002
        /*0030*/ 	.string	""
        /*0030*/ 	.string	"ptxas"
        /*0030*/ 	.string	"Cuda compilation tools, release 13.0, V13.0.88"
        /*0030*/ 	.string	"Build cuda_13.0.r13.0/compiler.36424714_0"
        /*0030*/ 	.string	"-arch sm_100 -m 64 "



//--------------------- .note.nv.cuinfo           --------------------------
	.section	.note.nv.cuinfo,"",@"SHT_NOTE"
	.sectionflags	@"SHF_NOTE_NV_CUINFO"
        /*0018*/ 	.short	0x0002
        /*001a*/ 	.short	0x0064
        /*001c*/ 	.short	0x0082
	.zero		2


//--------------------- .nv.info                  --------------------------
	.section	.nv.info,"",@"SHT_CUDA_INFO"
	.align	4


	//----- nvinfo : EIATTR_REGCOUNT
	.align		4
        /*0000*/ 	.byte	0x04, 0x2f
        /*0002*/ 	.short	(.L_1 - .L_0)
	.align		4
.L_0:
        /*0004*/ 	.word	index@(_Z9expKernelPfi)
        /*0008*/ 	.word	0x0000000a


	//----- nvinfo : EIATTR_FRAME_SIZE
	.align		4
.L_1:
        /*000c*/ 	.byte	0x04, 0x11
        /*000e*/ 	.short	(.L_3 - .L_2)
	.align		4
.L_2:
        /*0010*/ 	.word	index@(_Z9expKernelPfi)
        /*0014*/ 	.word	0x00000000


	//----- nvinfo : EIATTR_MIN_STACK_SIZE
	.align		4
.L_3:
        /*0018*/ 	.byte	0x04, 0x12
        /*001a*/ 	.short	(.L_5 - .L_4)
	.align		4
.L_4:
        /*001c*/ 	.word	index@(_Z9expKernelPfi)
        /*0020*/ 	.word	0x00000000
.L_5:


//--------------------- .nv.compat                --------------------------
	.section	.nv.compat,"",@"SHT_CUDA_COMPAT_INFO"
	.align	4
        /*0000*/ 	.byte	0x02, 0x09, 0x00, 0x00, 0x02, 0x02, 0x01, 0x00, 0x02, 0x05, 0x05, 0x00, 0x03, 0x07, 0x01, 0x01
        /*0010*/ 	.byte	0x02, 0x03, 0x00, 0x00, 0x02, 0x06, 0x01, 0x00, 0x04, 0x0b, 0x08, 0x00, 0x09, 0x00, 0x00, 0x00
        /*0020*/ 	.byte	0x00, 0x00, 0x00, 0x00


//--------------------- .nv.info._Z9expKernelPfi  --------------------------
	.section	.nv.info._Z9expKernelPfi,"",@"SHT_CUDA_INFO"
	.sectionflags	@""
	.align	4


	//----- nvinfo : EIATTR_CUDA_API_VERSION
	.align		4
        /*0000*/ 	.byte	0x04, 0x37
        /*0002*/ 	.short	(.L_7 - .L_6)
.L_6:
        /*0004*/ 	.word	0x00000082


	//----- nvinfo : EIATTR_KPARAM_INFO
	.align		4
.L_7:
        /*0008*/ 	.byte	0x04, 0x17
        /*000a*/ 	.short	(.L_9 - .L_8)
.L_8:
        /*000c*/ 	.word	0x00000000
        /*0010*/ 	.short	0x0001
        /*0012*/ 	.short	0x0008
        /*0014*/ 	.byte	0x00, 0xf0, 0x11, 0x00


	//----- nvinfo : EIATTR_KPARAM_INFO
	.align		4
.L_9:
        /*0018*/ 	.byte	0x04, 0x17
        /*001a*/ 	.short	(.L_11 - .L_10)
.L_10:
        /*001c*/ 	.word	0x00000000
        /*0020*/ 	.short	0x0000
        /*0022*/ 	.short	0x0000
        /*0024*/ 	.byte	0x00, 0xf5, 0x21, 0x00


	//----- nvinfo : EIATTR_SPARSE_MMA_MASK
	.align		4
.L_11:
        /*0028*/ 	.byte	0x03, 0x50
        /*002a*/ 	.short	0x0000


	//----- nvinfo : EIATTR_MAXREG_COUNT
	.align		4
        /*002c*/ 	.byte	0x03, 0x1b
        /*002e*/ 	.short	0x00ff


	//----- nvinfo : EIATTR_MERCURY_ISA_VERSION
	.align		4
        /*0030*/ 	.byte	0x03, 0x5f
        /*0032*/ 	.short	0x0101


	//----- nvinfo : EIATTR_VRC_CTA_INIT_COUNT
	.align		4
        /*0034*/ 	.byte	0x02, 0x4a
	.zero		1
	.zero		1


	//----- nvinfo : EIATTR_EXIT_INSTR_OFFSETS
	.align		4
        /*0038*/ 	.byte	0x04, 0x1c
        /*003a*/ 	.short	(.L_13 - .L_12)


	//   ....[0]....
.L_12:
        /*003c*/ 	.word	0x00000070


	//   ....[1]....
        /*0040*/ 	.word	0x00000170


	//----- nvinfo : EIATTR_CBANK_PARAM_SIZE
	.align		4
.L_13:
        /*0044*/ 	.byte	0x03, 0x19
        /*0046*/ 	.short	0x000c


	//----- nvinfo : EIATTR_PARAM_CBANK
	.align		4
        /*0048*/ 	.byte	0x04, 0x0a
        /*004a*/ 	.short	(.L_15 - .L_14)
	.align		4
.L_14:
        /*004c*/ 	.word	index@(.nv.constant0._Z9expKernelPfi)
        /*0050*/ 	.short	0x0380
        /*0052*/ 	.short	0x000c


	//----- nvinfo : EIATTR_SW_WAR
	.align		4
.L_15:
        /*0054*/ 	.byte	0x04, 0x36
        /*0056*/ 	.short	(.L_17 - .L_16)
.L_16:
        /*0058*/ 	.word	0x00000008
.L_17:


//--------------------- .nv.callgraph             --------------------------
	.section	.nv.callgraph,"",@"SHT_CUDA_CALLGRAPH"
	.align	4
	.sectionentsize	8
	.align		4
        /*0000*/ 	.word	0x00000000
	.align		4
        /*0004*/ 	.word	0xffffffff
	.align		4
        /*0008*/ 	.word	0x00000000
	.align		4
        /*000c*/ 	.word	0xfffffffe
	.align		4
        /*0010*/ 	.word	0x00000000
	.align		4
        /*0014*/ 	.word	0xfffffffd
	.align		4
        /*0018*/ 	.word	0x00000000
	.align		4
        /*001c*/ 	.word	0xfffffffc


//--------------------- .text._Z9expKernelPfi     --------------------------
	.section	.text._Z9expKernelPfi,"ax",@progbits
	.align	128
        .global         _Z9expKernelPfi
        .type           _Z9expKernelPfi,@function
        .size           _Z9expKernelPfi,(.L_x_1 - _Z9expKernelPfi)
        .other          _Z9expKernelPfi,@"STO_CUDA_ENTRY STV_DEFAULT"
_Z9expKernelPfi:
.text._Z9expKernelPfi:
[----:B------:R-:W-:Y:S01]  /*0000*/  LDC R1, c[0x0][0x37c] ;  /* 0x0000df00ff017b82 */ /* 0x000fe20000000800 */
[----:B------:R-:W0:Y:S07]  /*0010*/  S2R R0, SR_TID.X ;  /* 0x0000000000007919 */ /* 0x000e2e0000002100 */
[----:B------:R-:W0:Y:S01]  /*0020*/  S2UR UR4, SR_CTAID.X ;  /* 0x00000000000479c3 */ /* 0x000e220000002500 */
[----:B------:R-:W1:Y:S07]  /*0030*/  LDCU UR5, c[0x0][0x388] ;  /* 0x00007100ff0577ac */ /* 0x000e6e0008000800 */
[----:B------:R-:W0:Y:S02]  /*0040*/  LDC R5, c[0x0][0x360] ;  /* 0x0000d800ff057b82 */ /* 0x000e240000000800 */
[----:B0-----:R-:W-:-:S05]  /*0050*/  IMAD R5, R5, UR4, R0 ;  /* 0x0000000405057c24 */ /* 0x001fca000f8e0200 */
[----:B-1----:R-:W-:-:S13]  /*0060*/  ISETP.GE.AND P0, PT, R5, UR5, PT ;  /* 0x0000000505007c0c */ /* 0x002fda000bf06270 */
[----:B------:R-:W-:Y:S05]  /*0070*/  @P0 EXIT ;  /* 0x000000000000094d */ /* 0x000fea0003800000 */
[----:B------:R-:W0:Y:S01]  /*0080*/  LDC.64 R2, c[0x0][0x380] ;  /* 0x0000e000ff027b82 */ /* 0x000e220000000a00 */
[----:B------:R-:W1:Y:S01]  /*0090*/  LDCU.64 UR4, c[0x0][0x358] ;  /* 0x00006b00ff0477ac */ /* 0x000e620008000a00 */
[----:B0-----:R-:W-:-:S05]  /*00a0*/  IMAD.WIDE R2, R5, 0x4, R2 ;  /* 0x0000000405027825 */ /* 0x001fca00078e0202 */
[----:B-1----:R-:W2:Y:S01]  /*00b0*/  LDG.E R0, desc[UR4][R2.64] ;  /* 0x0000000402007981 */ /* 0x002ea2000c1e1900 */
[----:B------:R-:W-:Y:S01]  /*00c0*/  HFMA2 R5, -RZ, RZ, 0.96630859375, -0.0022525787353515625 ;  /* 0x3bbb989dff057431 */ /* 0x000fe200000001ff */
[----:B------:R-:W-:-:S04]  /*00d0*/  MOV R7, 0x437c0000 ;  /* 0x437c000000077802 */ /* 0x000fc80000000f00 */
[----:B--2---:R-:W-:-:S04]  /*00e0*/  FFMA.SAT R4, R0, R5, 0.5 ;  /* 0x3f00000000047423 */ /* 0x004fc80000002005 */
[----:B------:R-:W-:-:S04]  /*00f0*/  FFMA.RM R4, R4, R7, 12582913 ;  /* 0x4b40000104047423 */ /* 0x000fc80000004007 */
[C---:B------:R-:W-:Y:S01]  /*0100*/  FADD R5, R4.reuse, -12583039 ;  /* 0xcb40007f04057421 */ /* 0x040fe20000000000 */
[----:B------:R-:W-:-:S03]  /*0110*/  SHF.L.U32 R4, R4, 0x17, RZ ;  /* 0x0000001704047819 */ /* 0x000fc600000006ff */
[----:B------:R-:W-:-:S04]  /*0120*/  FFMA R5, R0, 1.4426950216293334961, -R5 ;  /* 0x3fb8aa3b00057823 */ /* 0x000fc80000000805 */
[----:B------:R-:W-:-:S06]  /*0130*/  FFMA R5, R0, 1.925963033500011079e-08, R5 ;  /* 0x32a5706000057823 */ /* 0x000fcc0000000005 */
[----:B------:R-:W0:Y:S02]  /*0140*/  MUFU.EX2 R5, R5 ;  /* 0x0000000500057308 */ /* 0x000e240000000800 */
[----:B0-----:R-:W-:-:S05]  /*0150*/  FMUL R7, R4, R5 ;  /* 0x0000000504077220 */ /* 0x001fca0000400000 */
[----:B------:R-:W-:Y:S01]  /*0160*/  STG.E desc[UR4][R2.64], R7 ;  /* 0x0000000702007986 */ /* 0x000fe2000c101904 */
[----:B------:R-:W-:Y:S05]  /*0170*/  EXIT ;  /* 0x000000000000794d */ /* 0x000fea0003800000 */
.L_x_0:
[----:B------:R-:W-:-:S00]  /*0180*/  BRA `(.L_x_0) ;  /* 0xfffffffc00fc7947 */ /* 0x000fc0000383ffff */
[----:B------:R-:W-:-:S00]  /*0190*/  NOP ;  /* 0x0000000000007918 */ /* 0x000fc00000000000 */
        /* <DEDUP_REMOVED lines=14> */
.L_x_1:


//--------------------- .nv.shared.reserved.0     --------------------------
	.section	.nv.shared.reserved.0,"aw",@nobits
	.weak		__nv_reservedSMEM_offset_0_alias
	.size		__nv_reservedSMEM_offset_0_alias, 0, 64
	.other		__nv_reservedSMEM_offset_0_alias,@"STO_CUDA_RESERVED_SHARED STV_DEFAULT"
__nv_reservedSMEM_offset_0_alias:
	.zero		0
	.zero		64


//--------------------- .nv.constant0._Z9expKernelPfi --------------------------
	.section	.nv.constant0._Z9expKernelPfi,"a",@progbits
	.sectionflags	@""
	.align	4
.nv.constant0._Z9expKernelPfi:
	.zero		908


//--------------------- SYMBOLS --------------------------

	.type		.nv.reservedSmem.offset0,@object
	.size		.nv.reservedSmem.offset0,0x4
